//
// Generated by NVIDIA NVVM Compiler
//
// Compiler Build ID: CL-36424714
// Cuda compilation tools, release 13.0, V13.0.88
// Based on NVVM 20.0.0
//

.version 9.0
.target sm_100
.address_size 64

	// .globl	_Z2mmPdS_S_i

.visible .entry _Z2mmPdS_S_i(
	.param .u64 .ptr .align 1 _Z2mmPdS_S_i_param_0,
	.param .u64 .ptr .align 1 _Z2mmPdS_S_i_param_1,
	.param .u64 .ptr .align 1 _Z2mmPdS_S_i_param_2,
	.param .u32 _Z2mmPdS_S_i_param_3
)
{
	.reg .pred 	%p<10>;
	.reg .b32 	%r<78>;
	.reg .b64 	%rd<48>;
	.reg .b64 	%fd<68>;

	ld.param.u64 	%rd4, [_Z2mmPdS_S_i_param_0];
	ld.param.u64 	%rd5, [_Z2mmPdS_S_i_param_1];
	ld.param.u32 	%r43, [_Z2mmPdS_S_i_param_3];
	cvta.to.global.u64 	%rd1, %rd5;
	cvta.to.global.u64 	%rd2, %rd4;
	mov.u32 	%r44, %ctaid.x;
	mov.u32 	%r45, %ntid.x;
	mov.u32 	%r46, %tid.x;
	mad.lo.s32 	%r1, %r44, %r45, %r46;
	mov.u32 	%r47, %ctaid.y;
	mov.u32 	%r48, %ntid.y;
	mul.lo.s32 	%r2, %r47, %r48;
	mov.u32 	%r3, %tid.y;
	add.s32 	%r4, %r2, %r3;
	setp.lt.s32 	%p1, %r43, 1;
	mov.f64 	%fd67, 0d0000000000000000;
	@%p1 bra 	$L__BB0_12;
	mul.lo.s32 	%r5, %r43, %r1;
	and.b32  	%r6, %r43, 7;
	setp.lt.u32 	%p2, %r43, 8;
	mov.f64 	%fd67, 0d0000000000000000;
	mov.b32 	%r76, 0;
	@%p2 bra 	$L__BB0_4;
	and.b32  	%r76, %r43, 2147483640;
	neg.s32 	%r74, %r76;
	add.s32 	%r50, %r3, %r43;
	add.s32 	%r73, %r50, %r2;
	shl.b32 	%r10, %r43, 3;
	shl.b32 	%r51, %r43, 1;
	add.s32 	%r72, %r4, %r51;
	mad.lo.s32 	%r71, %r43, 3, %r4;
	shl.b32 	%r52, %r43, 2;
	add.s32 	%r70, %r4, %r52;
	mad.lo.s32 	%r69, %r43, 5, %r4;
	mad.lo.s32 	%r68, %r43, 6, %r4;
	mad.lo.s32 	%r67, %r43, 7, %r4;
	mov.f64 	%fd67, 0d0000000000000000;
	mov.u32 	%r65, %r5;
	mov.u32 	%r66, %r4;
$L__BB0_3:
	.pragma "nounroll";
	mul.wide.s32 	%rd6, %r65, 8;
	add.s64 	%rd7, %rd2, %rd6;
	ld.global.f64 	%fd17, [%rd7];
	mul.wide.u32 	%rd8, %r66, 8;
	add.s64 	%rd9, %rd1, %rd8;
	ld.global.f64 	%fd18, [%rd9];
	fma.rn.f64 	%fd19, %fd17, %fd18, %fd67;
	ld.global.f64 	%fd20, [%rd7+8];
	mul.wide.u32 	%rd10, %r73, 8;
	add.s64 	%rd11, %rd1, %rd10;
	ld.global.f64 	%fd21, [%rd11];
	fma.rn.f64 	%fd22, %fd20, %fd21, %fd19;
	ld.global.f64 	%fd23, [%rd7+16];
	mul.wide.u32 	%rd12, %r72, 8;
	add.s64 	%rd13, %rd1, %rd12;
	ld.global.f64 	%fd24, [%rd13];
	fma.rn.f64 	%fd25, %fd23, %fd24, %fd22;
	ld.global.f64 	%fd26, [%rd7+24];
	mul.wide.u32 	%rd14, %r71, 8;
	add.s64 	%rd15, %rd1, %rd14;
	ld.global.f64 	%fd27, [%rd15];
	fma.rn.f64 	%fd28, %fd26, %fd27, %fd25;
	ld.global.f64 	%fd29, [%rd7+32];
	mul.wide.u32 	%rd16, %r70, 8;
	add.s64 	%rd17, %rd1, %rd16;
	ld.global.f64 	%fd30, [%rd17];
	fma.rn.f64 	%fd31, %fd29, %fd30, %fd28;
	ld.global.f64 	%fd32, [%rd7+40];
	mul.wide.u32 	%rd18, %r69, 8;
	add.s64 	%rd19, %rd1, %rd18;
	ld.global.f64 	%fd33, [%rd19];
	fma.rn.f64 	%fd34, %fd32, %fd33, %fd31;
	ld.global.f64 	%fd35, [%rd7+48];
	mul.wide.u32 	%rd20, %r68, 8;
	add.s64 	%rd21, %rd1, %rd20;
	ld.global.f64 	%fd36, [%rd21];
	fma.rn.f64 	%fd37, %fd35, %fd36, %fd34;
	ld.global.f64 	%fd38, [%rd7+56];
	mul.wide.u32 	%rd22, %r67, 8;
	add.s64 	%rd23, %rd1, %rd22;
	ld.global.f64 	%fd39, [%rd23];
	fma.rn.f64 	%fd67, %fd38, %fd39, %fd37;
	add.s32 	%r74, %r74, 8;
	add.s32 	%r73, %r73, %r10;
	add.s32 	%r72, %r72, %r10;
	add.s32 	%r71, %r71, %r10;
	add.s32 	%r70, %r70, %r10;
	add.s32 	%r69, %r69, %r10;
	add.s32 	%r68, %r68, %r10;
	add.s32 	%r67, %r67, %r10;
	add.s32 	%r66, %r66, %r10;
	add.s32 	%r65, %r65, 8;
	setp.ne.s32 	%p3, %r74, 0;
	@%p3 bra 	$L__BB0_3;
$L__BB0_4:
	setp.eq.s32 	%p4, %r6, 0;
	@%p4 bra 	$L__BB0_12;
	and.b32  	%r38, %r43, 3;
	setp.lt.u32 	%p5, %r6, 4;
	@%p5 bra 	$L__BB0_7;
	add.s32 	%r53, %r76, %r5;
	mul.wide.s32 	%rd24, %r53, 8;
	add.s64 	%rd25, %rd2, %rd24;
	ld.global.f64 	%fd41, [%rd25];
	mad.lo.s32 	%r54, %r76, %r43, %r4;
	mul.wide.u32 	%rd26, %r54, 8;
	add.s64 	%rd27, %rd1, %rd26;
	ld.global.f64 	%fd42, [%rd27];
	fma.rn.f64 	%fd43, %fd41, %fd42, %fd67;
	ld.global.f64 	%fd44, [%rd25+8];
	add.s32 	%r55, %r54, %r43;
	mul.wide.u32 	%rd28, %r55, 8;
	add.s64 	%rd29, %rd1, %rd28;
	ld.global.f64 	%fd45, [%rd29];
	fma.rn.f64 	%fd46, %fd44, %fd45, %fd43;
	ld.global.f64 	%fd47, [%rd25+16];
	add.s32 	%r56, %r55, %r43;
	mul.wide.u32 	%rd30, %r56, 8;
	add.s64 	%rd31, %rd1, %rd30;
	ld.global.f64 	%fd48, [%rd31];
	fma.rn.f64 	%fd49, %fd47, %fd48, %fd46;
	ld.global.f64 	%fd50, [%rd25+24];
	add.s32 	%r57, %r56, %r43;
	mul.wide.u32 	%rd32, %r57, 8;
	add.s64 	%rd33, %rd1, %rd32;
	ld.global.f64 	%fd51, [%rd33];
	fma.rn.f64 	%fd67, %fd50, %fd51, %fd49;
	add.s32 	%r76, %r76, 4;
$L__BB0_7:
	setp.eq.s32 	%p6, %r38, 0;
	@%p6 bra 	$L__BB0_12;
	setp.eq.s32 	%p7, %r38, 1;
	@%p7 bra 	$L__BB0_10;
	add.s32 	%r58, %r76, %r5;
	mul.wide.s32 	%rd34, %r58, 8;
	add.s64 	%rd35, %rd2, %rd34;
	ld.global.f64 	%fd53, [%rd35];
	mad.lo.s32 	%r59, %r76, %r43, %r4;
	mul.wide.u32 	%rd36, %r59, 8;
	add.s64 	%rd37, %rd1, %rd36;
	ld.global.f64 	%fd54, [%rd37];
	fma.rn.f64 	%fd55, %fd53, %fd54, %fd67;
	ld.global.f64 	%fd56, [%rd35+8];
	add.s32 	%r60, %r59, %r43;
	mul.wide.u32 	%rd38, %r60, 8;
	add.s64 	%rd39, %rd1, %rd38;
	ld.global.f64 	%fd57, [%rd39];
	fma.rn.f64 	%fd67, %fd56, %fd57, %fd55;
	add.s32 	%r76, %r76, 2;
$L__BB0_10:
	and.b32  	%r61, %r43, 1;
	setp.eq.b32 	%p8, %r61, 1;
	not.pred 	%p9, %p8;
	@%p9 bra 	$L__BB0_12;
	add.s32 	%r62, %r76, %r5;
	mul.wide.s32 	%rd40, %r62, 8;
	add.s64 	%rd41, %rd2, %rd40;
	ld.global.f64 	%fd58, [%rd41];
	mad.lo.s32 	%r63, %r76, %r43, %r4;
	mul.wide.u32 	%rd42, %r63, 8;
	add.s64 	%rd43, %rd1, %rd42;
	ld.global.f64 	%fd59, [%rd43];
	fma.rn.f64 	%fd67, %fd58, %fd59, %fd67;
$L__BB0_12:
	ld.param.u64 	%rd47, [_Z2mmPdS_S_i_param_2];
	cvta.to.global.u64 	%rd44, %rd47;
	mad.lo.s32 	%r64, %r43, %r1, %r4;
	mul.wide.s32 	%rd45, %r64, 8;
	add.s64 	%rd46, %rd44, %rd45;
	st.global.f64 	[%rd46], %fd67;
	ret;

}


// ===== COMPILED SASS (sm_100) =====

	.target	sm_100

	.elftype	@"ET_EXEC"


//--------------------- .note.nv.tkinfo           --------------------------
	.section	.note.nv.tkinfo,"",@"SHT_NOTE"
	.sectionflags	@"SHF_NOTE_NV_TKINFO"
	.tkinfo
        /*0018*/ 	.word	0x00000002
        /*0030*/ 	.string	""
        /*0030*/ 	.string	"ptxas"
        /*0030*/ 	.string	"Cuda compilation tools, release 13.0, V13.0.88"
        /*0030*/ 	.string	"Build cuda_13.0.r13.0/compiler.36424714_0"
        /*0030*/ 	.string	"-arch sm_100 -m 64 "



//--------------------- .note.nv.cuinfo           --------------------------
	.section	.note.nv.cuinfo,"",@"SHT_NOTE"
	.sectionflags	@"SHF_NOTE_NV_CUINFO"
        /*0018*/ 	.short	0x0002
        /*001a*/ 	.short	0x0064
        /*001c*/ 	.short	0x0082
	.zero		2


//--------------------- .nv.info                  --------------------------
	.section	.nv.info,"",@"SHT_CUDA_INFO"
	.align	4


	//----- nvinfo : EIATTR_REGCOUNT
	.align		4
        /*0000*/ 	.byte	0x04, 0x2f
        /*0002*/ 	.short	(.L_1 - .L_0)
	.align		4
.L_0:
        /*0004*/ 	.word	index@(_Z2mmPdS_S_i)
        /*0008*/ 	.word	0x00000028


	//----- nvinfo : EIATTR_FRAME_SIZE
	.align		4
.L_1:
        /*000c*/ 	.byte	0x04, 0x11
        /*000e*/ 	.short	(.L_3 - .L_2)
	.align		4
.L_2:
        /*0010*/ 	.word	index@(_Z2mmPdS_S_i)
        /*0014*/ 	.word	0x00000000


	//----- nvinfo : EIATTR_MIN_STACK_SIZE
	.align		4
.L_3:
        /*0018*/ 	.byte	0x04, 0x12
        /*001a*/ 	.short	(.L_5 - .L_4)
	.align		4
.L_4:
        /*001c*/ 	.word	index@(_Z2mmPdS_S_i)
        /*0020*/ 	.word	0x00000000
.L_5:


//--------------------- .nv.compat                --------------------------
	.section	.nv.compat,"",@"SHT_CUDA_COMPAT_INFO"
	.align	4
        /*0000*/ 	.byte	0x02, 0x09, 0x00, 0x00, 0x02, 0x02, 0x01, 0x00, 0x02, 0x05, 0x05, 0x00, 0x03, 0x07, 0x01, 0x01
        /*0010*/ 	.byte	0x02, 0x03, 0x00, 0x00, 0x02, 0x06, 0x01, 0x00, 0x04, 0x0b, 0x08, 0x00, 0x01, 0x00, 0x00, 0x00
        /*0020*/ 	.byte	0x00, 0x00, 0x00, 0x00


//--------------------- .nv.info._Z2mmPdS_S_i     --------------------------
	.section	.nv.info._Z2mmPdS_S_i,"",@"SHT_CUDA_INFO"
	.sectionflags	@""
	.align	4


	//----- nvinfo : EIATTR_CUDA_API_VERSION
	.align		4
        /*0000*/ 	.byte	0x04, 0x37
        /*0002*/ 	.short	(.L_7 - .L_6)
.L_6:
        /*0004*/ 	.word	0x00000082


	//----- nvinfo : EIATTR_KPARAM_INFO
	.align		4
.L_7:
        /*0008*/ 	.byte	0x04, 0x17
        /*000a*/ 	.short	(.L_9 - .L_8)
.L_8:
        /*000c*/ 	.word	0x00000000
        /*0010*/ 	.short	0x0003
        /*0012*/ 	.short	0x0018
        /*0014*/ 	.byte	0x00, 0xf0, 0x11, 0x00


	//----- nvinfo : EIATTR_KPARAM_INFO
	.align		4
.L_9:
        /*0018*/ 	.byte	0x04, 0x17
        /*001a*/ 	.short	(.L_11 - .L_10)
.L_10:
        /*001c*/ 	.word	0x00000000
        /*0020*/ 	.short	0x0002
        /*0022*/ 	.short	0x0010
        /*0024*/ 	.byte	0x00, 0xf5, 0x21, 0x00


	//----- nvinfo : EIATTR_KPARAM_INFO
	.align		4
.L_11:
        /*0028*/ 	.byte	0x04, 0x17
        /*002a*/ 	.short	(.L_13 - .L_12)
.L_12:
        /*002c*/ 	.word	0x00000000
        /*0030*/ 	.short	0x0001
        /*0032*/ 	.short	0x0008
        /*0034*/ 	.byte	0x00, 0xf5, 0x21, 0x00


	//----- nvinfo : EIATTR_KPARAM_INFO
	.align		4
.L_13:
        /*0038*/ 	.byte	0x04, 0x17
        /*003a*/ 	.short	(.L_15 - .L_14)
.L_14:
        /*003c*/ 	.word	0x00000000
        /*0040*/ 	.short	0x0000
        /*0042*/ 	.short	0x0000
        /*0044*/ 	.byte	0x00, 0xf5, 0x21, 0x00


	//----- nvinfo : EIATTR_SPARSE_MMA_MASK
	.align		4
.L_15:
        /*0048*/ 	.byte	0x03, 0x50
        /*004a*/ 	.short	0x0000


	//----- nvinfo : EIATTR_MAXREG_COUNT
	.align		4
        /*004c*/ 	.byte	0x03, 0x1b
        /*004e*/ 	.short	0x00ff


	//----- nvinfo : EIATTR_MERCURY_ISA_VERSION
	.align		4
        /*0050*/ 	.byte	0x03, 0x5f
        /*0052*/ 	.short	0x0101


	//----- nvinfo : EIATTR_VRC_CTA_INIT_COUNT
	.align		4
        /*0054*/ 	.byte	0x02, 0x4a
	.zero		1
	.zero		1


	//----- nvinfo : EIATTR_EXIT_INSTR_OFFSETS
	.align		4
        /*0058*/ 	.byte	0x04, 0x1c
        /*005a*/ 	.short	(.L_17 - .L_16)


	//   ....[0]....
.L_16:
        /*005c*/ 	.word	0x000008f0


	//----- nvinfo : EIATTR_CBANK_PARAM_SIZE
	.align		4
.L_17:
        /*0060*/ 	.byte	0x03, 0x19
        /*0062*/ 	.short	0x001c


	//----- nvinfo : EIATTR_PARAM_CBANK
	.align		4
        /*0064*/ 	.byte	0x04, 0x0a
        /*0066*/ 	.short	(.L_19 - .L_18)
	.align		4
.L_18:
        /*0068*/ 	.word	index@(.nv.constant0._Z2mmPdS_S_i)
        /*006c*/ 	.short	0x0380
        /*006e*/ 	.short	0x001c


	//----- nvinfo : EIATTR_SW_WAR
	.align		4
.L_19:
        /*0070*/ 	.byte	0x04, 0x36
        /*0072*/ 	.short	(.L_21 - .L_20)
.L_20:
        /*0074*/ 	.word	0x00000008
.L_21:


//--------------------- .nv.callgraph             --------------------------
	.section	.nv.callgraph,"",@"SHT_CUDA_CALLGRAPH"
	.align	4
	.sectionentsize	8
	.align		4
        /*0000*/ 	.word	0x00000000
	.align		4
        /*0004*/ 	.word	0xffffffff
	.align		4
        /*0008*/ 	.word	0x00000000
	.align		4
        /*000c*/ 	.word	0xfffffffe
	.align		4
        /*0010*/ 	.word	0x00000000
	.align		4
        /*0014*/ 	.word	0xfffffffd
	.align		4
        /*0018*/ 	.word	0x00000000
	.align		4
        /*001c*/ 	.word	0xfffffffc


//--------------------- .text._Z2mmPdS_S_i        --------------------------
	.section	.text._Z2mmPdS_S_i,"ax",@progbits
	.align	128
        .global         _Z2mmPdS_S_i
        .type           _Z2mmPdS_S_i,@function
        .size           _Z2mmPdS_S_i,(.L_x_5 - _Z2mmPdS_S_i)
        .other          _Z2mmPdS_S_i,@"STO_CUDA_ENTRY STV_DEFAULT"
_Z2mmPdS_S_i:
.text._Z2mmPdS_S_i:
[----:B------:R-:W-:Y:S08]  /*0000*/  LDC R1, c[0x0][0x37c] ;  /* 0x0000df00ff017b82 */ /* 0x000ff00000000800 */
[----:B------:R-:W0:Y:S01]  /*0010*/  LDC R0, c[0x0][0x398] ;  /* 0x0000e600ff007b82 */ /* 0x000e220000000800 */
[----:B------:R-:W1:Y:S01]  /*0020*/  S2R R2, SR_TID.X ;  /* 0x0000000000027919 */ /* 0x000e620000002100 */
[----:B------:R-:W2:Y:S01]  /*0030*/  LDCU.64 UR6, c[0x0][0x358] ;  /* 0x00006b00ff0677ac */ /* 0x000ea20008000a00 */
[----:B------:R-:W-:Y:S01]  /*0040*/  CS2R R20, SRZ ;  /* 0x0000000000147805 */ /* 0x000fe2000001ff00 */
[----:B------:R-:W3:Y:S04]  /*0050*/  S2R R5, SR_TID.Y ;  /* 0x0000000000057919 */ /* 0x000ee80000002200 */
[----:B------:R-:W4:Y:S08]  /*0060*/  S2UR UR4, SR_CTAID.Y ;  /* 0x00000000000479c3 */ /* 0x000f300000002600 */
[----:B------:R-:W1:Y:S01]  /*0070*/  LDC R3, c[0x0][0x360] ;  /* 0x0000d800ff037b82 */ /* 0x000e620000000800 */
[----:B------:R-:W4:Y:S07]  /*0080*/  LDCU UR5, c[0x0][0x364] ;  /* 0x00006c80ff0577ac */ /* 0x000f2e0008000800 */
[----:B------:R-:W1:Y:S01]  /*0090*/  S2UR UR8, SR_CTAID.X ;  /* 0x00000000000879c3 */ /* 0x000e620000002500 */
[----:B0-----:R-:W-:Y:S01]  /*00a0*/  ISETP.GE.AND P0, PT, R0, 0x1, PT ;  /* 0x000000010000780c */ /* 0x001fe20003f06270 */
[----:B----4-:R-:W-:-:S06]  /*00b0*/  UIMAD UR4, UR4, UR5, URZ ;  /* 0x00000005040472a4 */ /* 0x010fcc000f8e02ff */
[----:B---3--:R-:W-:Y:S01]  /*00c0*/  IADD3 R7, PT, PT, R5, UR4, RZ ;  /* 0x0000000405077c10 */ /* 0x008fe2000fffe0ff */
[----:B-1----:R-:W-:-:S05]  /*00d0*/  IMAD R3, R3, UR8, R2 ;  /* 0x0000000803037c24 */ /* 0x002fca000f8e0202 */
[----:B--2---:R-:W-:Y:S05]  /*00e0*/  @!P0 BRA `(.L_x_0) ;  /* 0x0000000400f08947 */ /* 0x004fea0003800000 */
[C---:B------:R-:W-:Y:S01]  /*00f0*/  ISETP.GE.U32.AND P1, PT, R0.reuse, 0x8, PT ;  /* 0x000000080000780c */ /* 0x040fe20003f26070 */
[----:B------:R-:W-:Y:S01]  /*0100*/  HFMA2 R9, -RZ, RZ, 0, 0 ;  /* 0x00000000ff097431 */ /* 0x000fe200000001ff */
[----:B------:R-:W-:Y:S01]  /*0110*/  LOP3.LUT R2, R0, 0x7, RZ, 0xc0, !PT ;  /* 0x0000000700027812 */ /* 0x000fe200078ec0ff */
[----:B------:R-:W-:Y:S01]  /*0120*/  IMAD R4, R3, R0, RZ ;  /* 0x0000000003047224 */ /* 0x000fe200078e02ff */
[----:B------:R-:W-:Y:S02]  /*0130*/  CS2R R20, SRZ ;  /* 0x0000000000147805 */ /* 0x000fe4000001ff00 */
[----:B------:R-:W-:-:S07]  /*0140*/  ISETP.NE.AND P0, PT, R2, RZ, PT ;  /* 0x000000ff0200720c */ /* 0x000fce0003f05270 */
[----:B------:R-:W-:Y:S06]  /*0150*/  @!P1 BRA `(.L_x_1) ;  /* 0x0000000000ec9947 */ /* 0x000fec0003800000 */
[C---:B------:R-:W-:Y:S01]  /*0160*/  LOP3.LUT R9, R0.reuse, 0x7ffffff8, RZ, 0xc0, !PT ;  /* 0x7ffffff800097812 */ /* 0x040fe200078ec0ff */
[C---:B------:R-:W-:Y:S01]  /*0170*/  IMAD R13, R0.reuse, 0x3, R7 ;  /* 0x00000003000d7824 */ /* 0x040fe200078e0207 */
[C---:B------:R-:W-:Y:S01]  /*0180*/  IADD3 R5, PT, PT, R0.reuse, UR4, R5 ;  /* 0x0000000400057c10 */ /* 0x040fe2000fffe005 */
[C-C-:B------:R-:W-:Y:S01]  /*0190*/  IMAD R33, R0.reuse, 0x4, R7.reuse ;  /* 0x0000000400217824 */ /* 0x140fe200078e0207 */
[CC--:B------:R-:W-:Y:S01]  /*01a0*/  LEA R11, R0.reuse, R7.reuse, 0x1 ;  /* 0x00000007000b7211 */ /* 0x0c0fe200078e08ff */
[C-C-:B------:R-:W-:Y:S01]  /*01b0*/  IMAD R35, R0.reuse, 0x5, R7.reuse ;  /* 0x0000000500237824 */ /* 0x140fe200078e0207 */
[----:B------:R-:W-:Y:S01]  /*01c0*/  MOV R12, R4 ;  /* 0x00000004000c7202 */ /* 0x000fe20000000f00 */
[C-C-:B------:R-:W-:Y:S01]  /*01d0*/  IMAD R37, R0.reuse, 0x6, R7.reuse ;  /* 0x0000000600257824 */ /* 0x140fe200078e0207 */
[----:B------:R-:W-:Y:S01]  /*01e0*/  MOV R8, R7 ;  /* 0x0000000700087202 */ /* 0x000fe20000000f00 */
[----:B------:R-:W-:Y:S01]  /*01f0*/  IMAD R6, R0, 0x7, R7 ;  /* 0x0000000700067824 */ /* 0x000fe200078e0207 */
[----:B------:R-:W-:Y:S01]  /*0200*/  CS2R R20, SRZ ;  /* 0x0000000000147805 */ /* 0x000fe2000001ff00 */
[----:B------:R-:W-:-:S07]  /*0210*/  IMAD.MOV R10, RZ, RZ, -R9 ;  /* 0x000000ffff0a7224 */ /* 0x000fce00078e0a09 */
.L_x_2:
[----:B------:R-:W0:Y:S08]  /*0220*/  LDC.64 R30, c[0x0][0x388] ;  /* 0x0000e200ff1e7b82 */ /* 0x000e300000000a00 */
[----:B------:R-:W1:Y:S01]  /*0230*/  LDC.64 R14, c[0x0][0x380] ;  /* 0x0000e000ff0e7b82 */ /* 0x000e620000000a00 */
[----:B0-----:R-:W-:-:S06]  /*0240*/  IMAD.WIDE.U32 R26, R8, 0x8, R30 ;  /* 0x00000008081a7825 */ /* 0x001fcc00078e001e */
[----:B------:R-:W2:Y:S01]  /*0250*/  LDG.E.64 R26, desc[UR6][R26.64] ;  /* 0x000000061a1a7981 */ /* 0x000ea2000c1e1b00 */
[----:B-1----:R-:W-:-:S05]  /*0260*/  IMAD.WIDE R14, R12, 0x8, R14 ;  /* 0x000000080c0e7825 */ /* 0x002fca00078e020e */
[----:B------:R-:W2:Y:S01]  /*0270*/  LDG.E.64 R16, desc[UR6][R14.64] ;  /* 0x000000060e107981 */ /* 0x000ea2000c1e1b00 */
[----:B------:R-:W-:-:S03]  /*0280*/  IMAD.WIDE.U32 R22, R5, 0x8, R30 ;  /* 0x0000000805167825 */ /* 0x000fc600078e001e */
[----:B------:R-:W3:Y:S01]  /*0290*/  LDG.E.64 R24, desc[UR6][R14.64+0x8] ;  /* 0x000008060e187981 */ /* 0x000ee2000c1e1b00 */
[----:B------:R-:W-:-:S03]  /*02a0*/  IMAD.WIDE.U32 R18, R11, 0x8, R30 ;  /* 0x000000080b127825 */ /* 0x000fc600078e001e */
[----:B------:R-:W3:Y:S01]  /*02b0*/  LDG.E.64 R22, desc[UR6][R22.64] ;  /* 0x0000000616167981 */ /* 0x000ee2000c1e1b00 */
[----:B------:R-:W-:-:S03]  /*02c0*/  IMAD.WIDE.U32 R28, R13, 0x8, R30 ;  /* 0x000000080d1c7825 */ /* 0x000fc600078e001e */
[----:B------:R-:W4:Y:S04]  /*02d0*/  LDG.E.64 R18, desc[UR6][R18.64] ;  /* 0x0000000612127981 */ /* 0x000f28000c1e1b00 */
[----:B------:R-:W5:Y:S01]  /*02e0*/  LDG.E.64 R28, desc[UR6][R28.64] ;  /* 0x000000061c1c7981 */ /* 0x000f62000c1e1b00 */
[----:B--2---:R-:W-:-:S03]  /*02f0*/  DFMA R26, R16, R26, R20 ;  /* 0x0000001a101a722b */ /* 0x004fc60000000014 */
[----:B------:R-:W4:Y:S04]  /*0300*/  LDG.E.64 R20, desc[UR6][R14.64+0x10] ;  /* 0x000010060e147981 */ /* 0x000f28000c1e1b00 */
[----:B------:R-:W5:Y:S01]  /*0310*/  LDG.E.64 R16, desc[UR6][R14.64+0x18] ;  /* 0x000018060e107981 */ /* 0x000f62000c1e1b00 */
[----:B---3--:R-:W-:Y:S01]  /*0320*/  DFMA R22, R24, R22, R26 ;  /* 0x000000161816722b */ /* 0x008fe2000000001a */
[--C-:B------:R-:W-:Y:S02]  /*0330*/  IMAD.WIDE.U32 R26, R33, 0x8, R30.reuse ;  /* 0x00000008211a7825 */ /* 0x100fe400078e001e */
[----:B------:R-:W2:Y:S04]  /*0340*/  LDG.E.64 R24, desc[UR6][R14.64+0x20] ;  /* 0x000020060e187981 */ /* 0x000ea8000c1e1b00 */
[----:B------:R-:W2:Y:S01]  /*0350*/  LDG.E.64 R26, desc[UR6][R26.64] ;  /* 0x000000061a1a7981 */ /* 0x000ea2000c1e1b00 */
[----:B----4-:R-:W-:Y:S01]  /*0360*/  DFMA R18, R20, R18, R22 ;  /* 0x000000121412722b */ /* 0x010fe20000000016 */
[----:B------:R-:W-:-:S02]  /*0370*/  IMAD.WIDE.U32 R22, R35, 0x8, R30 ;  /* 0x0000000823167825 */ /* 0x000fc400078e001e */
[----:B------:R-:W3:Y:S04]  /*0380*/  LDG.E.64 R20, desc[UR6][R14.64+0x28] ;  /* 0x000028060e147981 */ /* 0x000ee8000c1e1b00 */
[----:B------:R-:W3:Y:S01]  /*0390*/  LDG.E.64 R22, desc[UR6][R22.64] ;  /* 0x0000000616167981 */ /* 0x000ee2000c1e1b00 */
[----:B-----5:R-:W-:Y:S01]  /*03a0*/  DFMA R28, R16, R28, R18 ;  /* 0x0000001c101c722b */ /* 0x020fe20000000012 */
[--C-:B------:R-:W-:Y:S02]  /*03b0*/  IMAD.WIDE.U32 R18, R37, 0x8, R30.reuse ;  /* 0x0000000825127825 */ /* 0x100fe400078e001e */
[----:B------:R-:W4:Y:S02]  /*03c0*/  LDG.E.64 R16, desc[UR6][R14.64+0x30] ;  /* 0x000030060e107981 */ /* 0x000f24000c1e1b00 */
[----:B------:R-:W-:-:S02]  /*03d0*/  IMAD.WIDE.U32 R30, R6, 0x8, R30 ;  /* 0x00000008061e7825 */ /* 0x000fc400078e001e */
[----:B------:R-:W4:Y:S04]  /*03e0*/  LDG.E.64 R18, desc[UR6][R18.64] ;  /* 0x0000000612127981 */ /* 0x000f28000c1e1b00 */
[----:B------:R-:W5:Y:S04]  /*03f0*/  LDG.E.64 R30, desc[UR6][R30.64] ;  /* 0x000000061e1e7981 */ /* 0x000f68000c1e1b00 */
[----:B------:R-:W5:Y:S01]  /*0400*/  LDG.E.64 R14, desc[UR6][R14.64+0x38] ;  /* 0x000038060e0e7981 */ /* 0x000f62000c1e1b00 */
[----:B--2---:R-:W-:Y:S01]  /*0410*/  DFMA R24, R24, R26, R28 ;  /* 0x0000001a1818722b */ /* 0x004fe2000000001c */
[----:B------:R-:W-:-:S04]  /*0420*/  IADD3 R10, PT, PT, R10, 0x8, RZ ;  /* 0x000000080a0a7810 */ /* 0x000fc80007ffe0ff */
[----:B------:R-:W-:Y:S01]  /*0430*/  ISETP.NE.AND P1, PT, R10, RZ, PT ;  /* 0x000000ff0a00720c */ /* 0x000fe20003f25270 */
[----:B------:R-:W-:Y:S01]  /*0440*/  IMAD R11, R0, 0x8, R11 ;  /* 0x00000008000b7824 */ /* 0x000fe200078e020b */
[----:B------:R-:W-:Y:S01]  /*0450*/  IADD3 R12, PT, PT, R12, 0x8, RZ ;  /* 0x000000080c0c7810 */ /* 0x000fe20007ffe0ff */
[C---:B------:R-:W-:Y:S01]  /*0460*/  IMAD R37, R0.reuse, 0x8, R37 ;  /* 0x0000000800257824 */ /* 0x040fe200078e0225 */
[C---:B------:R-:W-:Y:S02]  /*0470*/  LEA R5, R0.reuse, R5, 0x3 ;  /* 0x0000000500057211 */ /* 0x040fe400078e18ff */
[C---:B------:R-:W-:Y:S02]  /*0480*/  LEA R13, R0.reuse, R13, 0x3 ;  /* 0x0000000d000d7211 */ /* 0x040fe400078e18ff */
[C---:B------:R-:W-:Y:S02]  /*0490*/  LEA R33, R0.reuse, R33, 0x3 ;  /* 0x0000002100217211 */ /* 0x040fe400078e18ff */
[----:B------:R-:W-:-:S02]  /*04a0*/  LEA R35, R0, R35, 0x3 ;  /* 0x0000002300237211 */ /* 0x000fc400078e18ff */
[C---:B------:R-:W-:Y:S02]  /*04b0*/  LEA R6, R0.reuse, R6, 0x3 ;  /* 0x0000000600067211 */ /* 0x040fe400078e18ff */
[----:B------:R-:W-:Y:S01]  /*04c0*/  LEA R8, R0, R8, 0x3 ;  /* 0x0000000800087211 */ /* 0x000fe200078e18ff */
[----:B---3--:R-:W-:-:S08]  /*04d0*/  DFMA R20, R20, R22, R24 ;  /* 0x000000161414722b */ /* 0x008fd00000000018 */
[----:B----4-:R-:W-:-:S08]  /*04e0*/  DFMA R20, R16, R18, R20 ;  /* 0x000000121014722b */ /* 0x010fd00000000014 */
[----:B-----5:R-:W-:Y:S01]  /*04f0*/  DFMA R20, R14, R30, R20 ;  /* 0x0000001e0e14722b */ /* 0x020fe20000000014 */
[----:B------:R-:W-:Y:S10]  /*0500*/  @P1 BRA `(.L_x_2) ;  /* 0xfffffffc00441947 */ /* 0x000ff4000383ffff */
.L_x_1:
[----:B------:R-:W-:Y:S05]  /*0510*/  @!P0 BRA `(.L_x_0) ;  /* 0x0000000000e48947 */ /* 0x000fea0003800000 */
[----:B------:R-:W-:Y:S02]  /*0520*/  ISETP.GE.U32.AND P0, PT, R2, 0x4, PT ;  /* 0x000000040200780c */ /* 0x000fe40003f06070 */
[----:B------:R-:W-:-:S04]  /*0530*/  LOP3.LUT R5, R0, 0x3, RZ, 0xc0, !PT ;  /* 0x0000000300057812 */ /* 0x000fc800078ec0ff */
[----:B------:R-:W-:-:S07]  /*0540*/  ISETP.NE.AND P1, PT, R5, RZ, PT ;  /* 0x000000ff0500720c */ /* 0x000fce0003f25270 */
[----:B------:R-:W-:Y:S06]  /*0550*/  @!P0 BRA `(.L_x_3) ;  /* 0x0000000000648947 */ /* 0x000fec0003800000 */
[----:B------:R-:W0:Y:S01]  /*0560*/  LDC.64 R26, c[0x0][0x388] ;  /* 0x0000e200ff1a7b82 */ /* 0x000e220000000a00 */
[----:B------:R-:W-:Y:S01]  /*0570*/  IADD3 R11, PT, PT, R4, R9, RZ ;  /* 0x00000009040b7210 */ /* 0x000fe20007ffe0ff */
[----:B------:R-:W-:-:S06]  /*0580*/  IMAD R13, R9, R0, R7 ;  /* 0x00000000090d7224 */ /* 0x000fcc00078e0207 */
[----:B------:R-:W1:Y:S01]  /*0590*/  LDC.64 R24, c[0x0][0x380] ;  /* 0x0000e000ff187b82 */ /* 0x000e620000000a00 */
[----:B0-----:R-:W-:-:S06]  /*05a0*/  IMAD.WIDE.U32 R22, R13, 0x8, R26 ;  /* 0x000000080d167825 */ /* 0x001fcc00078e001a */
[----:B------:R-:W2:Y:S01]  /*05b0*/  LDG.E.64 R22, desc[UR6][R22.64] ;  /* 0x0000000616167981 */ /* 0x000ea2000c1e1b00 */
[----:B-1----:R-:W-:-:S04]  /*05c0*/  IMAD.WIDE R24, R11, 0x8, R24 ;  /* 0x000000080b187825 */ /* 0x002fc800078e0218 */
[----:B------:R-:W-:Y:S02]  /*05d0*/  IMAD.IADD R11, R13, 0x1, R0 ;  /* 0x000000010d0b7824 */ /* 0x000fe400078e0200 */
[----:B------:R-:W2:Y:S02]  /*05e0*/  LDG.E.64 R12, desc[UR6][R24.64] ;  /* 0x00000006180c7981 */ /* 0x000ea4000c1e1b00 */
[C-C-:B------:R-:W-:Y:S01]  /*05f0*/  IMAD.WIDE.U32 R18, R11.reuse, 0x8, R26.reuse ;  /* 0x000000080b127825 */ /* 0x140fe200078e001a */
[-C--:B------:R-:W-:Y:S02]  /*0600*/  IADD3 R15, PT, PT, R11, R0.reuse, RZ ;  /* 0x000000000b0f7210 */ /* 0x080fe40007ffe0ff */
[----:B------:R-:W3:Y:S04]  /*0610*/  LDG.E.64 R10, desc[UR6][R24.64+0x8] ;  /* 0x00000806180a7981 */ /* 0x000ee8000c1e1b00 */
[----:B------:R-:W3:Y:S01]  /*0620*/  LDG.E.64 R18, desc[UR6][R18.64] ;  /* 0x0000000612127981 */ /* 0x000ee2000c1e1b00 */
[C---:B------:R-:W-:Y:S01]  /*0630*/  IMAD.WIDE.U32 R16, R15.reuse, 0x8, R26 ;  /* 0x000000080f107825 */ /* 0x040fe200078e001a */
[----:B------:R-:W-:-:S02]  /*0640*/  IADD3 R29, PT, PT, R15, R0, RZ ;  /* 0x000000000f1d7210 */ /* 0x000fc40007ffe0ff */
[----:B------:R-:W4:Y:S04]  /*0650*/  LDG.E.64 R14, desc[UR6][R24.64+0x10] ;  /* 0x00001006180e7981 */ /* 0x000f28000c1e1b00 */
[----:B------:R-:W4:Y:S01]  /*0660*/  LDG.E.64 R16, desc[UR6][R16.64] ;  /* 0x0000000610107981 */ /* 0x000f22000c1e1b00 */
[----:B------:R-:W-:-:S03]  /*0670*/  IMAD.WIDE.U32 R28, R29, 0x8, R26 ;  /* 0x000000081d1c7825 */ /* 0x000fc600078e001a */
[----:B------:R-:W5:Y:S04]  /*0680*/  LDG.E.64 R26, desc[UR6][R24.64+0x18] ;  /* 0x00001806181a7981 */ /* 0x000f68000c1e1b00 */
[----:B------:R-:W5:Y:S01]  /*0690*/  LDG.E.64 R28, desc[UR6][R28.64] ;  /* 0x000000061c1c7981 */ /* 0x000f62000c1e1b00 */
[----:B------:R-:W-:Y:S01]  /*06a0*/  IADD3 R9, PT, PT, R9, 0x4, RZ ;  /* 0x0000000409097810 */ /* 0x000fe20007ffe0ff */
[----:B--2---:R-:W-:-:S08]  /*06b0*/  DFMA R12, R12, R22, R20 ;  /* 0x000000160c0c722b */ /* 0x004fd00000000014 */
[----:B---3--:R-:W-:-:S08]  /*06c0*/  DFMA R10, R10, R18, R12 ;  /* 0x000000120a0a722b */ /* 0x008fd0000000000c */
[----:B----4-:R-:W-:-:S08]  /*06d0*/  DFMA R10, R14, R16, R10 ;  /* 0x000000100e0a722b */ /* 0x010fd0000000000a */
[----:B-----5:R-:W-:-:S11]  /*06e0*/  DFMA R20, R26, R28, R10 ;  /* 0x0000001c1a14722b */ /* 0x020fd6000000000a */
.L_x_3:
[----:B------:R-:W-:Y:S05]  /*06f0*/  @!P1 BRA `(.L_x_0) ;  /* 0x00000000006c9947 */ /* 0x000fea0003800000 */
[----:B------:R-:W0:Y:S01]  /*0700*/  LDC.64 R18, c[0x0][0x388] ;  /* 0x0000e200ff127b82 */ /* 0x000e220000000a00 */
[----:B------:R-:W-:Y:S02]  /*0710*/  ISETP.NE.AND P0, PT, R5, 0x1, PT ;  /* 0x000000010500780c */ /* 0x000fe40003f05270 */
[----:B------:R-:W-:-:S04]  /*0720*/  LOP3.LUT R2, R0, 0x1, RZ, 0xc0, !PT ;  /* 0x0000000100027812 */ /* 0x000fc800078ec0ff */
[----:B------:R-:W-:Y:S01]  /*0730*/  ISETP.NE.U32.AND P1, PT, R2, 0x1, PT ;  /* 0x000000010200780c */ /* 0x000fe20003f25070 */
[----:B------:R-:W1:Y:S06]  /*0740*/  LDC.64 R10, c[0x0][0x380] ;  /* 0x0000e000ff0a7b82 */ /* 0x000e6c0000000a00 */
[----:B------:R-:W-:Y:S02]  /*0750*/  @P0 IMAD R5, R9, R0, R7 ;  /* 0x0000000009050224 */ /* 0x000fe400078e0207 */
[----:B------:R-:W2:Y:S01]  /*0760*/  LDC.64 R16, c[0x0][0x380] ;  /* 0x0000e000ff107b82 */ /* 0x000ea20000000a00 */
[----:B------:R-:W-:-:S07]  /*0770*/  @P0 IMAD.IADD R23, R4, 0x1, R9 ;  /* 0x0000000104170824 */ /* 0x000fce00078e0209 */
[----:B------:R-:W3:Y:S01]  /*0780*/  LDC.64 R14, c[0x0][0x388] ;  /* 0x0000e200ff0e7b82 */ /* 0x000ee20000000a00 */
[C---:B0-----:R-:W-:Y:S01]  /*0790*/  @P0 IMAD.WIDE.U32 R24, R5.reuse, 0x8, R18 ;  /* 0x0000000805180825 */ /* 0x041fe200078e0012 */
[----:B------:R-:W-:-:S03]  /*07a0*/  @P0 IADD3 R5, PT, PT, R5, R0, RZ ;  /* 0x0000000005050210 */ /* 0x000fc60007ffe0ff */
[----:B-1----:R-:W-:Y:S01]  /*07b0*/  @P0 IMAD.WIDE R22, R23, 0x8, R10 ;  /* 0x0000000817160825 */ /* 0x002fe200078e020a */
[----:B------:R-:W-:Y:S01]  /*07c0*/  @P0 IADD3 R9, PT, PT, R9, 0x2, RZ ;  /* 0x0000000209090810 */ /* 0x000fe20007ffe0ff */
[----:B------:R-:W4:Y:S02]  /*07d0*/  @P0 LDG.E.64 R10, desc[UR6][R24.64] ;  /* 0x00000006180a0981 */ /* 0x000f24000c1e1b00 */
[----:B------:R-:W-:Y:S02]  /*07e0*/  @P0 IMAD.WIDE.U32 R18, R5, 0x8, R18 ;  /* 0x0000000805120825 */ /* 0x000fe400078e0012 */
[----:B------:R-:W4:Y:S01]  /*07f0*/  @P0 LDG.E.64 R12, desc[UR6][R22.64] ;  /* 0x00000006160c0981 */ /* 0x000f22000c1e1b00 */
[----:B------:R-:W-:Y:S01]  /*0800*/  @!P1 IADD3 R27, PT, PT, R4, R9, RZ ;  /* 0x00000009041b9210 */ /* 0x000fe20007ffe0ff */
[----:B------:R-:W-:Y:S02]  /*0810*/  @!P1 IMAD R9, R9, R0, R7 ;  /* 0x0000000009099224 */ /* 0x000fe400078e0207 */
[----:B------:R-:W5:Y:S02]  /*0820*/  @P0 LDG.E.64 R4, desc[UR6][R22.64+0x8] ;  /* 0x0000080616040981 */ /* 0x000f64000c1e1b00 */
[----:B--2---:R-:W-:-:S02]  /*0830*/  @!P1 IMAD.WIDE R16, R27, 0x8, R16 ;  /* 0x000000081b109825 */ /* 0x004fc400078e0210 */
[----:B------:R-:W5:Y:S02]  /*0840*/  @P0 LDG.E.64 R18, desc[UR6][R18.64] ;  /* 0x0000000612120981 */ /* 0x000f64000c1e1b00 */
[----:B---3--:R-:W-:Y:S02]  /*0850*/  @!P1 IMAD.WIDE.U32 R14, R9, 0x8, R14 ;  /* 0x00000008090e9825 */ /* 0x008fe400078e000e */
[----:B------:R-:W2:Y:S04]  /*0860*/  @!P1 LDG.E.64 R16, desc[UR6][R16.64] ;  /* 0x0000000610109981 */ /* 0x000ea8000c1e1b00 */
[----:B------:R-:W2:Y:S01]  /*0870*/  @!P1 LDG.E.64 R14, desc[UR6][R14.64] ;  /* 0x000000060e0e9981 */ /* 0x000ea2000c1e1b00 */
[----:B----4-:R-:W-:-:S08]  /*0880*/  @P0 DFMA R10, R12, R10, R20 ;  /* 0x0000000a0c0a022b */ /* 0x010fd00000000014 */
[----:B-----5:R-:W-:-:S08]  /*0890*/  @P0 DFMA R20, R4, R18, R10 ;  /* 0x000000120414022b */ /* 0x020fd0000000000a */
[----:B--2---:R-:W-:-:S11]  /*08a0*/  @!P1 DFMA R20, R16, R14, R20 ;  /* 0x0000000e1014922b */ /* 0x004fd60000000014 */
.L_x_0:
[----:B------:R-:W0:Y:S01]  /*08b0*/  LDC.64 R4, c[0x0][0x390] ;  /* 0x0000e400ff047b82 */ /* 0x000e220000000a00 */
[----:B------:R-:W-:-:S04]  /*08c0*/  IMAD R3, R3, R0, R7 ;  /* 0x0000000003037224 */ /* 0x000fc800078e0207 */
[----:B0-----:R-:W-:-:S05]  /*08d0*/  IMAD.WIDE R2, R3, 0x8, R4 ;  /* 0x0000000803027825 */ /* 0x001fca00078e0204 */
[----:B------:R-:W-:Y:S01]  /*08e0*/  STG.E.64 desc[UR6][R2.64], R20 ;  /* 0x0000001402007986 */ /* 0x000fe2000c101b06 */
[----:B------:R-:W-:Y:S05]  /*08f0*/  EXIT ;  /* 0x000000000000794d */ /* 0x000fea0003800000 */
.L_x_4:
[----:B------:R-:W-:-:S00]  /*0900*/  BRA `(.L_x_4) ;  /* 0xfffffffc00fc7947 */ /* 0x000fc0000383ffff */
[----:B------:R-:W-:-:S00]  /*0910*/  NOP ;  /* 0x0000000000007918 */ /* 0x000fc00000000000 */
        /* <DEDUP_REMOVED lines=14> */
.L_x_5:


//--------------------- .nv.shared.reserved.0     --------------------------
	.section	.nv.shared.reserved.0,"aw",@nobits
	.weak		__nv_reservedSMEM_offset_0_alias
	.size		__nv_reservedSMEM_offset_0_alias, 0, 64
	.other		__nv_reservedSMEM_offset_0_alias,@"STO_CUDA_RESERVED_SHARED STV_DEFAULT"
__nv_reservedSMEM_offset_0_alias:
	.zero		0
	.zero		64


//--------------------- .nv.constant0._Z2mmPdS_S_i --------------------------
	.section	.nv.constant0._Z2mmPdS_S_i,"a",@progbits
	.sectionflags	@""
	.align	4
.nv.constant0._Z2mmPdS_S_i:
	.zero		924


//--------------------- SYMBOLS --------------------------

	.type		.nv.reservedSmem.offset0,@object
	.size		.nv.reservedSmem.offset0,0x4
